//
// Generated by NVIDIA NVVM Compiler
//
// Compiler Build ID: CL-36424714
// Cuda compilation tools, release 13.0, V13.0.88
// Based on NVVM 20.0.0
//

.version 9.0
.target sm_100
.address_size 64

	// .globl	_Z18hello_world_kernelv
.extern .func  (.param .b32 func_retval0) vprintf
(
	.param .b64 vprintf_param_0,
	.param .b64 vprintf_param_1
)
;
.global .align 1 .b8 $str[12] = {72, 101, 108, 108, 111, 32, 87, 111, 114, 108, 100};

.visible .entry _Z18hello_world_kernelv()
{
	.reg .b32 	%r<3>;
	.reg .b64 	%rd<3>;

	mov.u64 	%rd1, $str;
	cvta.global.u64 	%rd2, %rd1;
	{ // callseq 0, 0
	.param .b64 param0;
	st.param.b64 	[param0], %rd2;
	.param .b64 param1;
	st.param.b64 	[param1], 0;
	.param .b32 retval0;
	call.uni (retval0), 
	vprintf, 
	(
	param0, 
	param1
	);
	ld.param.b32 	%r1, [retval0];
	} // callseq 0
	ret;

}


// ===== COMPILED SASS (sm_100) =====

	.target	sm_100

	.elftype	@"ET_EXEC"


//--------------------- .note.nv.tkinfo           --------------------------
	.section	.note.nv.tkinfo,"",@"SHT_NOTE"
	.sectionflags	@"SHF_NOTE_NV_TKINFO"
	.tkinfo
        /*0018*/ 	.word	0x00000002
        /*0030*/ 	.string	""
        /*0030*/ 	.string	"ptxas"
        /*0030*/ 	.string	"Cuda compilation tools, release 13.0, V13.0.88"
        /*0030*/ 	.string	"Build cuda_13.0.r13.0/compiler.36424714_0"
        /*0030*/ 	.string	"-arch sm_100 -m 64 "



//--------------------- .note.nv.cuinfo           --------------------------
	.section	.note.nv.cuinfo,"",@"SHT_NOTE"
	.sectionflags	@"SHF_NOTE_NV_CUINFO"
        /*0018*/ 	.short	0x0002
        /*001a*/ 	.short	0x0064
        /*001c*/ 	.short	0x0082
	.zero		2


//--------------------- .nv.info                  --------------------------
	.section	.nv.info,"",@"SHT_CUDA_INFO"
	.align	4


	//----- nvinfo : EIATTR_REGCOUNT
	.align		4
        /*0000*/ 	.byte	0x04, 0x2f
        /*0002*/ 	.short	(.L_2 - .L_1)
	.align		4
.L_1:
        /*0004*/ 	.word	index@(_Z18hello_world_kernelv)
        /*0008*/ 	.word	0x00000018


	//----- nvinfo : EIATTR_FRAME_SIZE
	.align		4
.L_2:
        /*000c*/ 	.byte	0x04, 0x11
        /*000e*/ 	.short	(.L_4 - .L_3)
	.align		4
.L_3:
        /*0010*/ 	.word	index@(_Z18hello_world_kernelv)
        /*0014*/ 	.word	0x00000000


	//----- nvinfo : EIATTR_MIN_STACK_SIZE
	.align		4
.L_4:
        /*0018*/ 	.byte	0x04, 0x12
        /*001a*/ 	.short	(.L_6 - .L_5)
	.align		4
.L_5:
        /*001c*/ 	.word	index@(_Z18hello_world_kernelv)
        /*0020*/ 	.word	0x00000000
.L_6:


//--------------------- .nv.compat                --------------------------
	.section	.nv.compat,"",@"SHT_CUDA_COMPAT_INFO"
	.align	4
        /*0000*/ 	.byte	0x02, 0x09, 0x00, 0x00, 0x02, 0x02, 0x01, 0x00, 0x02, 0x05, 0x05, 0x00, 0x03, 0x07, 0x01, 0x01
        /*0010*/ 	.byte	0x02, 0x03, 0x00, 0x00, 0x02, 0x06, 0x01, 0x00, 0x04, 0x0b, 0x08, 0x00, 0x09, 0x00, 0x00, 0x00
        /*0020*/ 	.byte	0x00, 0x00, 0x00, 0x00


//--------------------- .nv.info._Z18hello_world_kernelv --------------------------
	.section	.nv.info._Z18hello_world_kernelv,"",@"SHT_CUDA_INFO"
	.sectionflags	@""
	.align	4


	//----- nvinfo : EIATTR_CUDA_API_VERSION
	.align		4
        /*0000*/ 	.byte	0x04, 0x37
        /*0002*/ 	.short	(.L_8 - .L_7)
.L_7:
        /*0004*/ 	.word	0x00000082


	//----- nvinfo : EIATTR_SPARSE_MMA_MASK
	.align		4
.L_8:
        /*0008*/ 	.byte	0x03, 0x50
        /*000a*/ 	.short	0x0000


	//----- nvinfo : EIATTR_MAXREG_COUNT
	.align		4
        /*000c*/ 	.byte	0x03, 0x1b
        /*000e*/ 	.short	0x00ff


	//----- nvinfo : EIATTR_EXTERNS
	.align		4
        /*0010*/ 	.byte	0x04, 0x0f
        /*0012*/ 	.short	(.L_10 - .L_9)


	//   ....[0]....
	.align		4
.L_9:
        /*0014*/ 	.word	index@(vprintf)


	//----- nvinfo : EIATTR_MERCURY_ISA_VERSION
	.align		4
.L_10:
        /*0018*/ 	.byte	0x03, 0x5f
        /*001a*/ 	.short	0x0101


	//----- nvinfo : EIATTR_VRC_CTA_INIT_COUNT
	.align		4
        /*001c*/ 	.byte	0x02, 0x4a
	.zero		1
	.zero		1


	//----- nvinfo : EIATTR_SYSCALL_OFFSETS
	.align		4
        /*0020*/ 	.byte	0x04, 0x46
        /*0022*/ 	.short	(.L_12 - .L_11)


	//   ....[0]....
.L_11:
        /*0024*/ 	.word	0x00000080


	//----- nvinfo : EIATTR_EXIT_INSTR_OFFSETS
	.align		4
.L_12:
        /*0028*/ 	.byte	0x04, 0x1c
        /*002a*/ 	.short	(.L_14 - .L_13)


	//   ....[0]....
.L_13:
        /*002c*/ 	.word	0x00000090


	//----- nvinfo : EIATTR_SW_WAR
	.align		4
.L_14:
        /*0030*/ 	.byte	0x04, 0x36
        /*0032*/ 	.short	(.L_16 - .L_15)
.L_15:
        /*0034*/ 	.word	0x00000008
.L_16:


//--------------------- .nv.callgraph             --------------------------
	.section	.nv.callgraph,"",@"SHT_CUDA_CALLGRAPH"
	.align	4
	.sectionentsize	8
	.align		4
        /*0000*/ 	.word	0x00000000
	.align		4
        /*0004*/ 	.word	0xffffffff
	.align		4
        /*0008*/ 	.word	index@(_Z18hello_world_kernelv)
	.align		4
        /*000c*/ 	.word	index@(vprintf)
	.align		4
        /*0010*/ 	.word	0x00000000
	.align		4
        /*0014*/ 	.word	0xfffffffe
	.align		4
        /*0018*/ 	.word	0x00000000
	.align		4
        /*001c*/ 	.word	0xfffffffd
	.align		4
        /*0020*/ 	.word	0x00000000
	.align		4
        /*0024*/ 	.word	0xfffffffc


//--------------------- .nv.constant4             --------------------------
	.section	.nv.constant4,"a",@progbits
	.align	8
	.align		8
.nv.constant4:
        /*0000*/ 	.dword	vprintf
	.align		8
        /*0008*/ 	.dword	$str


//--------------------- .text._Z18hello_world_kernelv --------------------------
	.section	.text._Z18hello_world_kernelv,"ax",@progbits
	.align	128
        .global         _Z18hello_world_kernelv
        .type           _Z18hello_world_kernelv,@function
        .size           _Z18hello_world_kernelv,(.L_x_2 - _Z18hello_world_kernelv)
        .other          _Z18hello_world_kernelv,@"STO_CUDA_ENTRY STV_DEFAULT"
_Z18hello_world_kernelv:
.text._Z18hello_world_kernelv:
[----:B------:R-:W0:Y:S01]  /*0000*/  LDC R1, c[0x0][0x37c] ;  /* 0x0000df00ff017b82 */ /* 0x000e220000000800 */
[----:B------:R-:W-:Y:S01]  /*0010*/  MOV R0, 0x0 ;  /* 0x0000000000007802 */ /* 0x000fe20000000f00 */
[----:B------:R-:W1:Y:S01]  /*0020*/  LDCU.64 UR4, c[0x4][0x8] ;  /* 0x01000100ff0477ac */ /* 0x000e620008000a00 */
[----:B------:R-:W-:-:S05]  /*0030*/  CS2R R6, SRZ ;  /* 0x0000000000067805 */ /* 0x000fca000001ff00 */
[----:B------:R2:W3:Y:S01]  /*0040*/  LDC.64 R2, c[0x4][R0] ;  /* 0x0100000000027b82 */ /* 0x0004e20000000a00 */
[----:B-1----:R-:W-:Y:S02]  /*0050*/  IMAD.U32 R4, RZ, RZ, UR4 ;  /* 0x00000004ff047e24 */ /* 0x002fe4000f8e00ff */
[----:B--2---:R-:W-:-:S07]  /*0060*/  IMAD.U32 R5, RZ, RZ, UR5 ;  /* 0x00000005ff057e24 */ /* 0x004fce000f8e00ff */
[----:B------:R-:W-:-:S07]  /*0070*/  LEPC R20, `(.L_x_0) ;  /* 0x000000001014794e */ /* 0x000fce0000000000 */
[----:B0--3--:R-:W-:Y:S05]  /*0080*/  CALL.ABS.NOINC R2 ;  /* 0x0000000002007343 */ /* 0x009fea0003c00000 */
.L_x_0:
[----:B------:R-:W-:Y:S05]  /*0090*/  EXIT ;  /* 0x000000000000794d */ /* 0x000fea0003800000 */
.L_x_1:
[----:B------:R-:W-:-:S00]  /*00a0*/  BRA `(.L_x_1) ;  /* 0xfffffffc00fc7947 */ /* 0x000fc0000383ffff */
[----:B------:R-:W-:-:S00]  /*00b0*/  NOP ;  /* 0x0000000000007918 */ /* 0x000fc00000000000 */
        /* <DEDUP_REMOVED lines=12> */
.L_x_2:


//--------------------- .nv.global.init           --------------------------
	.section	.nv.global.init,"aw",@progbits
.nv.global.init:
	.type		$str,@object
	.size		$str,(.L_0 - $str)
$str:
        /*0000*/ 	.byte	0x48, 0x65, 0x6c, 0x6c, 0x6f, 0x20, 0x57, 0x6f, 0x72, 0x6c, 0x64, 0x00
.L_0:


//--------------------- .nv.shared.reserved.0     --------------------------
	.section	.nv.shared.reserved.0,"aw",@nobits
	.weak		__nv_reservedSMEM_offset_0_alias
	.size		__nv_reservedSMEM_offset_0_alias, 0, 64
	.other		__nv_reservedSMEM_offset_0_alias,@"STO_CUDA_RESERVED_SHARED STV_DEFAULT"
__nv_reservedSMEM_offset_0_alias:
	.zero		0
	.zero		64


//--------------------- .nv.constant0._Z18hello_world_kernelv --------------------------
	.section	.nv.constant0._Z18hello_world_kernelv,"a",@progbits
	.sectionflags	@""
	.align	4
.nv.constant0._Z18hello_world_kernelv:
	.zero		896


//--------------------- SYMBOLS --------------------------

	.type		.nv.reservedSmem.offset0,@object
	.size		.nv.reservedSmem.offset0,0x4
	.type		vprintf,@function
